//
// Generated by NVIDIA NVVM Compiler
//
// Compiler Build ID: CL-36424714
// Cuda compilation tools, release 13.0, V13.0.88
// Based on NVVM 20.0.0
//

.version 9.0
.target sm_100
.address_size 64

	// .globl	_Z12addVectorGPUPfS_S_i

.visible .entry _Z12addVectorGPUPfS_S_i(
	.param .u64 .ptr .align 1 _Z12addVectorGPUPfS_S_i_param_0,
	.param .u64 .ptr .align 1 _Z12addVectorGPUPfS_S_i_param_1,
	.param .u64 .ptr .align 1 _Z12addVectorGPUPfS_S_i_param_2,
	.param .u32 _Z12addVectorGPUPfS_S_i_param_3
)
{
	.reg .pred 	%p<7>;
	.reg .b32 	%r<31>;
	.reg .b32 	%f<16>;
	.reg .b64 	%rd<25>;

	ld.param.u64 	%rd4, [_Z12addVectorGPUPfS_S_i_param_0];
	ld.param.u64 	%rd5, [_Z12addVectorGPUPfS_S_i_param_1];
	ld.param.u64 	%rd6, [_Z12addVectorGPUPfS_S_i_param_2];
	ld.param.u32 	%r12, [_Z12addVectorGPUPfS_S_i_param_3];
	cvta.to.global.u64 	%rd1, %rd6;
	cvta.to.global.u64 	%rd2, %rd5;
	cvta.to.global.u64 	%rd3, %rd4;
	mov.u32 	%r13, %nctaid.x;
	mov.u32 	%r14, %ntid.x;
	mul.lo.s32 	%r1, %r13, %r14;
	mov.u32 	%r15, %ctaid.x;
	mov.u32 	%r16, %tid.x;
	mad.lo.s32 	%r29, %r15, %r14, %r16;
	setp.ge.s32 	%p1, %r29, %r12;
	@%p1 bra 	$L__BB0_7;
	add.s32 	%r17, %r29, %r1;
	max.s32 	%r18, %r12, %r17;
	setp.lt.s32 	%p2, %r17, %r12;
	selp.u32 	%r19, 1, 0, %p2;
	add.s32 	%r20, %r17, %r19;
	sub.s32 	%r21, %r18, %r20;
	div.u32 	%r22, %r21, %r1;
	add.s32 	%r3, %r22, %r19;
	and.b32  	%r23, %r3, 3;
	setp.eq.s32 	%p3, %r23, 3;
	@%p3 bra 	$L__BB0_4;
	add.s32 	%r24, %r3, 1;
	and.b32  	%r25, %r24, 3;
	neg.s32 	%r27, %r25;
$L__BB0_3:
	.pragma "nounroll";
	mul.wide.s32 	%rd7, %r29, 4;
	add.s64 	%rd8, %rd1, %rd7;
	add.s64 	%rd9, %rd2, %rd7;
	add.s64 	%rd10, %rd3, %rd7;
	ld.global.f32 	%f1, [%rd10];
	ld.global.f32 	%f2, [%rd9];
	add.f32 	%f3, %f1, %f2;
	st.global.f32 	[%rd8], %f3;
	add.s32 	%r29, %r29, %r1;
	add.s32 	%r27, %r27, 1;
	setp.ne.s32 	%p4, %r27, 0;
	@%p4 bra 	$L__BB0_3;
$L__BB0_4:
	setp.lt.u32 	%p5, %r3, 3;
	@%p5 bra 	$L__BB0_7;
	mul.wide.s32 	%rd15, %r1, 4;
	shl.b32 	%r26, %r1, 2;
$L__BB0_6:
	mul.wide.s32 	%rd11, %r29, 4;
	add.s64 	%rd12, %rd3, %rd11;
	ld.global.f32 	%f4, [%rd12];
	add.s64 	%rd13, %rd2, %rd11;
	ld.global.f32 	%f5, [%rd13];
	add.f32 	%f6, %f4, %f5;
	add.s64 	%rd14, %rd1, %rd11;
	st.global.f32 	[%rd14], %f6;
	add.s64 	%rd16, %rd12, %rd15;
	ld.global.f32 	%f7, [%rd16];
	add.s64 	%rd17, %rd13, %rd15;
	ld.global.f32 	%f8, [%rd17];
	add.f32 	%f9, %f7, %f8;
	add.s64 	%rd18, %rd14, %rd15;
	st.global.f32 	[%rd18], %f9;
	add.s64 	%rd19, %rd16, %rd15;
	ld.global.f32 	%f10, [%rd19];
	add.s64 	%rd20, %rd17, %rd15;
	ld.global.f32 	%f11, [%rd20];
	add.f32 	%f12, %f10, %f11;
	add.s64 	%rd21, %rd18, %rd15;
	st.global.f32 	[%rd21], %f12;
	add.s64 	%rd22, %rd19, %rd15;
	ld.global.f32 	%f13, [%rd22];
	add.s64 	%rd23, %rd20, %rd15;
	ld.global.f32 	%f14, [%rd23];
	add.f32 	%f15, %f13, %f14;
	add.s64 	%rd24, %rd21, %rd15;
	st.global.f32 	[%rd24], %f15;
	add.s32 	%r29, %r26, %r29;
	setp.lt.s32 	%p6, %r29, %r12;
	@%p6 bra 	$L__BB0_6;
$L__BB0_7:
	ret;

}


// ===== COMPILED SASS (sm_100) =====

	.target	sm_100

	.elftype	@"ET_EXEC"


//--------------------- .note.nv.tkinfo           --------------------------
	.section	.note.nv.tkinfo,"",@"SHT_NOTE"
	.sectionflags	@"SHF_NOTE_NV_TKINFO"
	.tkinfo
        /*0018*/ 	.word	0x00000002
        /*0030*/ 	.string	""
        /*0030*/ 	.string	"ptxas"
        /*0030*/ 	.string	"Cuda compilation tools, release 13.0, V13.0.88"
        /*0030*/ 	.string	"Build cuda_13.0.r13.0/compiler.36424714_0"
        /*0030*/ 	.string	"-arch sm_100 -m 64 "



//--------------------- .note.nv.cuinfo           --------------------------
	.section	.note.nv.cuinfo,"",@"SHT_NOTE"
	.sectionflags	@"SHF_NOTE_NV_CUINFO"
        /*0018*/ 	.short	0x0002
        /*001a*/ 	.short	0x0064
        /*001c*/ 	.short	0x0082
	.zero		2


//--------------------- .nv.info                  --------------------------
	.section	.nv.info,"",@"SHT_CUDA_INFO"
	.align	4


	//----- nvinfo : EIATTR_REGCOUNT
	.align		4
        /*0000*/ 	.byte	0x04, 0x2f
        /*0002*/ 	.short	(.L_1 - .L_0)
	.align		4
.L_0:
        /*0004*/ 	.word	index@(_Z12addVectorGPUPfS_S_i)
        /*0008*/ 	.word	0x0000001a


	//----- nvinfo : EIATTR_FRAME_SIZE
	.align		4
.L_1:
        /*000c*/ 	.byte	0x04, 0x11
        /*000e*/ 	.short	(.L_3 - .L_2)
	.align		4
.L_2:
        /*0010*/ 	.word	index@(_Z12addVectorGPUPfS_S_i)
        /*0014*/ 	.word	0x00000000


	//----- nvinfo : EIATTR_MIN_STACK_SIZE
	.align		4
.L_3:
        /*0018*/ 	.byte	0x04, 0x12
        /*001a*/ 	.short	(.L_5 - .L_4)
	.align		4
.L_4:
        /*001c*/ 	.word	index@(_Z12addVectorGPUPfS_S_i)
        /*0020*/ 	.word	0x00000000
.L_5:


//--------------------- .nv.compat                --------------------------
	.section	.nv.compat,"",@"SHT_CUDA_COMPAT_INFO"
	.align	4
        /*0000*/ 	.byte	0x02, 0x09, 0x00, 0x00, 0x02, 0x02, 0x01, 0x00, 0x02, 0x05, 0x05, 0x00, 0x03, 0x07, 0x01, 0x01
        /*0010*/ 	.byte	0x02, 0x03, 0x00, 0x00, 0x02, 0x06, 0x01, 0x00, 0x04, 0x0b, 0x08, 0x00, 0x09, 0x00, 0x00, 0x00
        /*0020*/ 	.byte	0x00, 0x00, 0x00, 0x00


//--------------------- .nv.info._Z12addVectorGPUPfS_S_i --------------------------
	.section	.nv.info._Z12addVectorGPUPfS_S_i,"",@"SHT_CUDA_INFO"
	.sectionflags	@""
	.align	4


	//----- nvinfo : EIATTR_CUDA_API_VERSION
	.align		4
        /*0000*/ 	.byte	0x04, 0x37
        /*0002*/ 	.short	(.L_7 - .L_6)
.L_6:
        /*0004*/ 	.word	0x00000082


	//----- nvinfo : EIATTR_KPARAM_INFO
	.align		4
.L_7:
        /*0008*/ 	.byte	0x04, 0x17
        /*000a*/ 	.short	(.L_9 - .L_8)
.L_8:
        /*000c*/ 	.word	0x00000000
        /*0010*/ 	.short	0x0003
        /*0012*/ 	.short	0x0018
        /*0014*/ 	.byte	0x00, 0xf0, 0x11, 0x00


	//----- nvinfo : EIATTR_KPARAM_INFO
	.align		4
.L_9:
        /*0018*/ 	.byte	0x04, 0x17
        /*001a*/ 	.short	(.L_11 - .L_10)
.L_10:
        /*001c*/ 	.word	0x00000000
        /*0020*/ 	.short	0x0002
        /*0022*/ 	.short	0x0010
        /*0024*/ 	.byte	0x00, 0xf5, 0x21, 0x00


	//----- nvinfo : EIATTR_KPARAM_INFO
	.align		4
.L_11:
        /*0028*/ 	.byte	0x04, 0x17
        /*002a*/ 	.short	(.L_13 - .L_12)
.L_12:
        /*002c*/ 	.word	0x00000000
        /*0030*/ 	.short	0x0001
        /*0032*/ 	.short	0x0008
        /*0034*/ 	.byte	0x00, 0xf5, 0x21, 0x00


	//----- nvinfo : EIATTR_KPARAM_INFO
	.align		4
.L_13:
        /*0038*/ 	.byte	0x04, 0x17
        /*003a*/ 	.short	(.L_15 - .L_14)
.L_14:
        /*003c*/ 	.word	0x00000000
        /*0040*/ 	.short	0x0000
        /*0042*/ 	.short	0x0000
        /*0044*/ 	.byte	0x00, 0xf5, 0x21, 0x00


	//----- nvinfo : EIATTR_SPARSE_MMA_MASK
	.align		4
.L_15:
        /*0048*/ 	.byte	0x03, 0x50
        /*004a*/ 	.short	0x0000


	//----- nvinfo : EIATTR_MAXREG_COUNT
	.align		4
        /*004c*/ 	.byte	0x03, 0x1b
        /*004e*/ 	.short	0x00ff


	//----- nvinfo : EIATTR_MERCURY_ISA_VERSION
	.align		4
        /*0050*/ 	.byte	0x03, 0x5f
        /*0052*/ 	.short	0x0101


	//----- nvinfo : EIATTR_VRC_CTA_INIT_COUNT
	.align		4
        /*0054*/ 	.byte	0x02, 0x4a
	.zero		1
	.zero		1


	//----- nvinfo : EIATTR_EXIT_INSTR_OFFSETS
	.align		4
        /*0058*/ 	.byte	0x04, 0x1c
        /*005a*/ 	.short	(.L_17 - .L_16)


	//   ....[0]....
.L_16:
        /*005c*/ 	.word	0x00000090


	//   ....[1]....
        /*0060*/ 	.word	0x000003a0


	//   ....[2]....
        /*0064*/ 	.word	0x000005d0


	//----- nvinfo : EIATTR_CRS_STACK_SIZE
	.align		4
.L_17:
        /*0068*/ 	.byte	0x04, 0x1e
        /*006a*/ 	.short	(.L_19 - .L_18)
.L_18:
        /*006c*/ 	.word	0x00000000


	//----- nvinfo : EIATTR_CBANK_PARAM_SIZE
	.align		4
.L_19:
        /*0070*/ 	.byte	0x03, 0x19
        /*0072*/ 	.short	0x001c


	//----- nvinfo : EIATTR_PARAM_CBANK
	.align		4
        /*0074*/ 	.byte	0x04, 0x0a
        /*0076*/ 	.short	(.L_21 - .L_20)
	.align		4
.L_20:
        /*0078*/ 	.word	index@(.nv.constant0._Z12addVectorGPUPfS_S_i)
        /*007c*/ 	.short	0x0380
        /*007e*/ 	.short	0x001c


	//----- nvinfo : EIATTR_SW_WAR
	.align		4
.L_21:
        /*0080*/ 	.byte	0x04, 0x36
        /*0082*/ 	.short	(.L_23 - .L_22)
.L_22:
        /*0084*/ 	.word	0x00000008
.L_23:


//--------------------- .nv.callgraph             --------------------------
	.section	.nv.callgraph,"",@"SHT_CUDA_CALLGRAPH"
	.align	4
	.sectionentsize	8
	.align		4
        /*0000*/ 	.word	0x00000000
	.align		4
        /*0004*/ 	.word	0xffffffff
	.align		4
        /*0008*/ 	.word	0x00000000
	.align		4
        /*000c*/ 	.word	0xfffffffe
	.align		4
        /*0010*/ 	.word	0x00000000
	.align		4
        /*0014*/ 	.word	0xfffffffd
	.align		4
        /*0018*/ 	.word	0x00000000
	.align		4
        /*001c*/ 	.word	0xfffffffc


//--------------------- .text._Z12addVectorGPUPfS_S_i --------------------------
	.section	.text._Z12addVectorGPUPfS_S_i,"ax",@progbits
	.align	128
        .global         _Z12addVectorGPUPfS_S_i
        .type           _Z12addVectorGPUPfS_S_i,@function
        .size           _Z12addVectorGPUPfS_S_i,(.L_x_5 - _Z12addVectorGPUPfS_S_i)
        .other          _Z12addVectorGPUPfS_S_i,@"STO_CUDA_ENTRY STV_DEFAULT"
_Z12addVectorGPUPfS_S_i:
.text._Z12addVectorGPUPfS_S_i:
[----:B------:R-:W-:Y:S01]  /*0000*/  LDC R1, c[0x0][0x37c] ;  /* 0x0000df00ff017b82 */ /* 0x000fe20000000800 */
[----:B------:R-:W0:Y:S01]  /*0010*/  S2R R3, SR_TID.X ;  /* 0x0000000000037919 */ /* 0x000e220000002100 */
[----:B------:R-:W1:Y:S06]  /*0020*/  LDCU UR4, c[0x0][0x370] ;  /* 0x00006e00ff0477ac */ /* 0x000e6c0008000800 */
[----:B------:R-:W0:Y:S01]  /*0030*/  S2UR UR5, SR_CTAID.X ;  /* 0x00000000000579c3 */ /* 0x000e220000002500 */
[----:B------:R-:W2:Y:S07]  /*0040*/  LDCU UR6, c[0x0][0x398] ;  /* 0x00007300ff0677ac */ /* 0x000eae0008000800 */
[----:B------:R-:W0:Y:S02]  /*0050*/  LDC R0, c[0x0][0x360] ;  /* 0x0000d800ff007b82 */ /* 0x000e240000000800 */
[----:B0-----:R-:W-:-:S02]  /*0060*/  IMAD R3, R0, UR5, R3 ;  /* 0x0000000500037c24 */ /* 0x001fc4000f8e0203 */
[----:B-1----:R-:W-:-:S03]  /*0070*/  IMAD R0, R0, UR4, RZ ;  /* 0x0000000400007c24 */ /* 0x002fc6000f8e02ff */
[----:B--2---:R-:W-:-:S13]  /*0080*/  ISETP.GE.AND P0, PT, R3, UR6, PT ;  /* 0x0000000603007c0c */ /* 0x004fda000bf06270 */
[----:B------:R-:W-:Y:S05]  /*0090*/  @P0 EXIT ;  /* 0x000000000000094d */ /* 0x000fea0003800000 */
[----:B------:R-:W0:Y:S01]  /*00a0*/  I2F.U32.RP R8, R0 ;  /* 0x0000000000087306 */ /* 0x000e220000209000 */
[----:B------:R-:W-:Y:S01]  /*00b0*/  IADD3 R2, PT, PT, R0, R3, RZ ;  /* 0x0000000300027210 */ /* 0x000fe20007ffe0ff */
[----:B------:R-:W1:Y:S01]  /*00c0*/  LDCU.64 UR4, c[0x0][0x358] ;  /* 0x00006b00ff0477ac */ /* 0x000e620008000a00 */
[----:B------:R-:W-:Y:S01]  /*00d0*/  IADD3 R9, PT, PT, RZ, -R0, RZ ;  /* 0x80000000ff097210 */ /* 0x000fe20007ffe0ff */
[----:B------:R-:W-:Y:S01]  /*00e0*/  BSSY.RECONVERGENT B0, `(.L_x_0) ;  /* 0x000002b000007945 */ /* 0x000fe20003800200 */
[C---:B------:R-:W-:Y:S02]  /*00f0*/  ISETP.GE.AND P0, PT, R2.reuse, UR6, PT ;  /* 0x0000000602007c0c */ /* 0x040fe4000bf06270 */
[----:B------:R-:W-:Y:S02]  /*0100*/  VIMNMX R7, PT, PT, R2, UR6, !PT ;  /* 0x0000000602077c48 */ /* 0x000fe4000ffe0100 */
[----:B------:R-:W-:Y:S02]  /*0110*/  SEL R6, RZ, 0x1, P0 ;  /* 0x00000001ff067807 */ /* 0x000fe40000000000 */
[----:B------:R-:W-:-:S02]  /*0120*/  ISETP.NE.U32.AND P2, PT, R0, RZ, PT ;  /* 0x000000ff0000720c */ /* 0x000fc40003f45070 */
[----:B------:R-:W-:Y:S01]  /*0130*/  IADD3 R7, PT, PT, R7, -R2, -R6 ;  /* 0x8000000207077210 */ /* 0x000fe20007ffe806 */
[----:B0-----:R-:W0:Y:S02]  /*0140*/  MUFU.RCP R8, R8 ;  /* 0x0000000800087308 */ /* 0x001e240000001000 */
[----:B0-----:R-:W-:-:S06]  /*0150*/  IADD3 R4, PT, PT, R8, 0xffffffe, RZ ;  /* 0x0ffffffe08047810 */ /* 0x001fcc0007ffe0ff */
[----:B------:R0:W2:Y:S02]  /*0160*/  F2I.FTZ.U32.TRUNC.NTZ R5, R4 ;  /* 0x0000000400057305 */ /* 0x0000a4000021f000 */
[----:B0-----:R-:W-:Y:S02]  /*0170*/  HFMA2 R4, -RZ, RZ, 0, 0 ;  /* 0x00000000ff047431 */ /* 0x001fe400000001ff */
[----:B--2---:R-:W-:-:S04]  /*0180*/  IMAD R9, R9, R5, RZ ;  /* 0x0000000509097224 */ /* 0x004fc800078e02ff */
[----:B------:R-:W-:-:S06]  /*0190*/  IMAD.HI.U32 R8, R5, R9, R4 ;  /* 0x0000000905087227 */ /* 0x000fcc00078e0004 */
[----:B------:R-:W-:-:S05]  /*01a0*/  IMAD.HI.U32 R5, R8, R7, RZ ;  /* 0x0000000708057227 */ /* 0x000fca00078e00ff */
[----:B------:R-:W-:-:S05]  /*01b0*/  IADD3 R2, PT, PT, -R5, RZ, RZ ;  /* 0x000000ff05027210 */ /* 0x000fca0007ffe1ff */
[----:B------:R-:W-:-:S05]  /*01c0*/  IMAD R7, R0, R2, R7 ;  /* 0x0000000200077224 */ /* 0x000fca00078e0207 */
[----:B------:R-:W-:-:S13]  /*01d0*/  ISETP.GE.U32.AND P0, PT, R7, R0, PT ;  /* 0x000000000700720c */ /* 0x000fda0003f06070 */
[----:B------:R-:W-:Y:S02]  /*01e0*/  @P0 IADD3 R7, PT, PT, -R0, R7, RZ ;  /* 0x0000000700070210 */ /* 0x000fe40007ffe1ff */
[----:B------:R-:W-:Y:S02]  /*01f0*/  @P0 IADD3 R5, PT, PT, R5, 0x1, RZ ;  /* 0x0000000105050810 */ /* 0x000fe40007ffe0ff */
[----:B------:R-:W-:-:S13]  /*0200*/  ISETP.GE.U32.AND P1, PT, R7, R0, PT ;  /* 0x000000000700720c */ /* 0x000fda0003f26070 */
[----:B------:R-:W-:Y:S02]  /*0210*/  @P1 IADD3 R5, PT, PT, R5, 0x1, RZ ;  /* 0x0000000105051810 */ /* 0x000fe40007ffe0ff */
[----:B------:R-:W-:-:S04]  /*0220*/  @!P2 LOP3.LUT R5, RZ, R0, RZ, 0x33, !PT ;  /* 0x00000000ff05a212 */ /* 0x000fc800078e33ff */
[----:B------:R-:W-:-:S04]  /*0230*/  IADD3 R2, PT, PT, R6, R5, RZ ;  /* 0x0000000506027210 */ /* 0x000fc80007ffe0ff */
[C---:B------:R-:W-:Y:S02]  /*0240*/  LOP3.LUT R4, R2.reuse, 0x3, RZ, 0xc0, !PT ;  /* 0x0000000302047812 */ /* 0x040fe400078ec0ff */
[----:B------:R-:W-:Y:S02]  /*0250*/  ISETP.GE.U32.AND P1, PT, R2, 0x3, PT ;  /* 0x000000030200780c */ /* 0x000fe40003f26070 */
[----:B------:R-:W-:-:S13]  /*0260*/  ISETP.NE.AND P0, PT, R4, 0x3, PT ;  /* 0x000000030400780c */ /* 0x000fda0003f05270 */
[----:B-1----:R-:W-:Y:S05]  /*0270*/  @!P0 BRA `(.L_x_1) ;  /* 0x0000000000448947 */ /* 0x002fea0003800000 */
[----:B------:R-:W0:Y:S01]  /*0280*/  LDC.64 R4, c[0x0][0x390] ;  /* 0x0000e400ff047b82 */ /* 0x000e220000000a00 */
[----:B------:R-:W-:-:S04]  /*0290*/  IADD3 R2, PT, PT, R2, 0x1, RZ ;  /* 0x0000000102027810 */ /* 0x000fc80007ffe0ff */
[----:B------:R-:W-:-:S03]  /*02a0*/  LOP3.LUT R2, R2, 0x3, RZ, 0xc0, !PT ;  /* 0x0000000302027812 */ /* 0x000fc600078ec0ff */
[----:B------:R-:W1:Y:S01]  /*02b0*/  LDC.64 R6, c[0x0][0x380] ;  /* 0x0000e000ff067b82 */ /* 0x000e620000000a00 */
[----:B------:R-:W-:-:S07]  /*02c0*/  IADD3 R2, PT, PT, -R2, RZ, RZ ;  /* 0x000000ff02027210 */ /* 0x000fce0007ffe1ff */
[----:B------:R-:W2:Y:S02]  /*02d0*/  LDC.64 R8, c[0x0][0x388] ;  /* 0x0000e200ff087b82 */ /* 0x000ea40000000a00 */
.L_x_2:
[----:B--2---:R-:W-:-:S04]  /*02e0*/  IMAD.WIDE R12, R3, 0x4, R8 ;  /* 0x00000004030c7825 */ /* 0x004fc800078e0208 */
[C---:B-1----:R-:W-:Y:S02]  /*02f0*/  IMAD.WIDE R14, R3.reuse, 0x4, R6 ;  /* 0x00000004030e7825 */ /* 0x042fe400078e0206 */
[----:B------:R-:W2:Y:S04]  /*0300*/  LDG.E R13, desc[UR4][R12.64] ;  /* 0x000000040c0d7981 */ /* 0x000ea8000c1e1900 */
[----:B------:R-:W2:Y:S01]  /*0310*/  LDG.E R14, desc[UR4][R14.64] ;  /* 0x000000040e0e7981 */ /* 0x000ea2000c1e1900 */
[----:B0--3--:R-:W-:Y:S01]  /*0320*/  IMAD.WIDE R10, R3, 0x4, R4 ;  /* 0x00000004030a7825 */ /* 0x009fe200078e0204 */
[----:B------:R-:W-:Y:S02]  /*0330*/  IADD3 R2, PT, PT, R2, 0x1, RZ ;  /* 0x0000000102027810 */ /* 0x000fe40007ffe0ff */
[----:B------:R-:W-:-:S02]  /*0340*/  IADD3 R3, PT, PT, R0, R3, RZ ;  /* 0x0000000300037210 */ /* 0x000fc40007ffe0ff */
[----:B------:R-:W-:Y:S01]  /*0350*/  ISETP.NE.AND P0, PT, R2, RZ, PT ;  /* 0x000000ff0200720c */ /* 0x000fe20003f05270 */
[----:B--2---:R-:W-:-:S05]  /*0360*/  FADD R17, R14, R13 ;  /* 0x0000000d0e117221 */ /* 0x004fca0000000000 */
[----:B------:R3:W-:Y:S07]  /*0370*/  STG.E desc[UR4][R10.64], R17 ;  /* 0x000000110a007986 */ /* 0x0007ee000c101904 */
[----:B------:R-:W-:Y:S05]  /*0380*/  @P0 BRA `(.L_x_2) ;  /* 0xfffffffc00d40947 */ /* 0x000fea000383ffff */
.L_x_1:
[----:B------:R-:W-:Y:S05]  /*0390*/  BSYNC.RECONVERGENT B0 ;  /* 0x0000000000007941 */ /* 0x000fea0003800200 */
.L_x_0:
[----:B------:R-:W-:Y:S05]  /*03a0*/  @!P1 EXIT ;  /* 0x000000000000994d */ /* 0x000fea0003800000 */
.L_x_3:
[----:B------:R-:W3:Y:S08]  /*03b0*/  LDC.64 R4, c[0x0][0x380] ;  /* 0x0000e000ff047b82 */ /* 0x000ef00000000a00 */
[----:B------:R-:W0:Y:S01]  /*03c0*/  LDC.64 R6, c[0x0][0x388] ;  /* 0x0000e200ff067b82 */ /* 0x000e220000000a00 */
[----:B---3--:R-:W-:-:S07]  /*03d0*/  IMAD.WIDE R10, R3, 0x4, R4 ;  /* 0x00000004030a7825 */ /* 0x008fce00078e0204 */
[----:B------:R-:W1:Y:S01]  /*03e0*/  LDC.64 R4, c[0x0][0x390] ;  /* 0x0000e400ff047b82 */ /* 0x000e620000000a00 */
[----:B--2---:R-:W2:Y:S01]  /*03f0*/  LDG.E R2, desc[UR4][R10.64] ;  /* 0x000000040a027981 */ /* 0x004ea2000c1e1900 */
[----:B0-----:R-:W-:-:S05]  /*0400*/  IMAD.WIDE R12, R3, 0x4, R6 ;  /* 0x00000004030c7825 */ /* 0x001fca00078e0206 */
[----:B------:R-:W2:Y:S01]  /*0410*/  LDG.E R7, desc[UR4][R12.64] ;  /* 0x000000040c077981 */ /* 0x000ea2000c1e1900 */
[----:B-1----:R-:W-:-:S04]  /*0420*/  IMAD.WIDE R16, R3, 0x4, R4 ;  /* 0x0000000403107825 */ /* 0x002fc800078e0204 */
[----:B------:R-:W-:-:S04]  /*0430*/  IMAD.WIDE R4, R0, 0x4, R10 ;  /* 0x0000000400047825 */ /* 0x000fc800078e020a */
[----:B--2---:R-:W-:Y:S01]  /*0440*/  FADD R19, R2, R7 ;  /* 0x0000000702137221 */ /* 0x004fe20000000000 */
[----:B------:R-:W-:-:S04]  /*0450*/  IMAD.WIDE R6, R0, 0x4, R12 ;  /* 0x0000000400067825 */ /* 0x000fc800078e020c */
[----:B------:R0:W-:Y:S04]  /*0460*/  STG.E desc[UR4][R16.64], R19 ;  /* 0x0000001310007986 */ /* 0x0001e8000c101904 */
[----:B------:R-:W2:Y:S04]  /*0470*/  LDG.E R2, desc[UR4][R4.64] ;  /* 0x0000000404027981 */ /* 0x000ea8000c1e1900 */
[----:B------:R-:W2:Y:S01]  /*0480*/  LDG.E R15, desc[UR4][R6.64] ;  /* 0x00000004060f7981 */ /* 0x000ea2000c1e1900 */
[----:B------:R-:W-:-:S04]  /*0490*/  IMAD.WIDE R8, R0, 0x4, R16 ;  /* 0x0000000400087825 */ /* 0x000fc800078e0210 */
[----:B------:R-:W-:-:S04]  /*04a0*/  IMAD.WIDE R10, R0, 0x4, R4 ;  /* 0x00000004000a7825 */ /* 0x000fc800078e0204 */
[----:B------:R-:W-:-:S04]  /*04b0*/  IMAD.WIDE R12, R0, 0x4, R6 ;  /* 0x00000004000c7825 */ /* 0x000fc800078e0206 */
[----:B--2---:R-:W-:-:S05]  /*04c0*/  FADD R21, R2, R15 ;  /* 0x0000000f02157221 */ /* 0x004fca0000000000 */
        /* <DEDUP_REMOVED lines=8> */
[----:B------:R-:W1:Y:S04]  /*0550*/  LDG.E R4, desc[UR4][R4.64] ;  /* 0x0000000404047981 */ /* 0x000e68000c1e1900 */
[----:B------:R-:W1:Y:S01]  /*0560*/  LDG.E R7, desc[UR4][R6.64] ;  /* 0x0000000406077981 */ /* 0x000e62000c1e1900 */
[C---:B0-----:R-:W-:Y:S01]  /*0570*/  IMAD.WIDE R16, R0.reuse, 0x4, R14 ;  /* 0x0000000400107825 */ /* 0x041fe200078e020e */
[----:B------:R-:W-:-:S04]  /*0580*/  LEA R3, R0, R3, 0x2 ;  /* 0x0000000300037211 */ /* 0x000fc800078e10ff */
[----:B------:R-:W-:Y:S01]  /*0590*/  ISETP.GE.AND P0, PT, R3, UR6, PT ;  /* 0x0000000603007c0c */ /* 0x000fe2000bf06270 */
[----:B-1----:R-:W-:-:S05]  /*05a0*/  FADD R9, R4, R7 ;  /* 0x0000000704097221 */ /* 0x002fca0000000000 */
[----:B------:R2:W-:Y:S07]  /*05b0*/  STG.E desc[UR4][R16.64], R9 ;  /* 0x0000000910007986 */ /* 0x0005ee000c101904 */
[----:B------:R-:W-:Y:S05]  /*05c0*/  @!P0 BRA `(.L_x_3) ;  /* 0xfffffffc00788947 */ /* 0x000fea000383ffff */
[----:B------:R-:W-:Y:S05]  /*05d0*/  EXIT ;  /* 0x000000000000794d */ /* 0x000fea0003800000 */
.L_x_4:
[----:B------:R-:W-:-:S00]  /*05e0*/  BRA `(.L_x_4) ;  /* 0xfffffffc00fc7947 */ /* 0x000fc0000383ffff */
[----:B------:R-:W-:-:S00]  /*05f0*/  NOP ;  /* 0x0000000000007918 */ /* 0x000fc00000000000 */
        /* <DEDUP_REMOVED lines=8> */
.L_x_5:


//--------------------- .nv.shared.reserved.0     --------------------------
	.section	.nv.shared.reserved.0,"aw",@nobits
	.weak		__nv_reservedSMEM_offset_0_alias
	.size		__nv_reservedSMEM_offset_0_alias, 0, 64
	.other		__nv_reservedSMEM_offset_0_alias,@"STO_CUDA_RESERVED_SHARED STV_DEFAULT"
__nv_reservedSMEM_offset_0_alias:
	.zero		0
	.zero		64


//--------------------- .nv.constant0._Z12addVectorGPUPfS_S_i --------------------------
	.section	.nv.constant0._Z12addVectorGPUPfS_S_i,"a",@progbits
	.sectionflags	@""
	.align	4
.nv.constant0._Z12addVectorGPUPfS_S_i:
	.zero		924


//--------------------- SYMBOLS --------------------------

	.type		.nv.reservedSmem.offset0,@object
	.size		.nv.reservedSmem.offset0,0x4
